//
// Generated by NVIDIA NVVM Compiler
//
// Compiler Build ID: CL-36424714
// Cuda compilation tools, release 13.0, V13.0.88
// Based on NVVM 20.0.0
//

.version 9.0
.target sm_100
.address_size 64

	// .globl	_Z13print_detailsv
.extern .func  (.param .b32 func_retval0) vprintf
(
	.param .b64 vprintf_param_0,
	.param .b64 vprintf_param_1
)
;
.global .align 1 .b8 $str[151] = {98, 108, 111, 99, 107, 73, 100, 120, 46, 120, 58, 32, 37, 100, 44, 32, 98, 108, 111, 99, 107, 73, 100, 120, 46, 121, 58, 32, 37, 100, 44, 32, 98, 108, 111, 99, 107, 73, 100, 120, 58, 32, 37, 100, 44, 32, 32, 32, 32, 32, 32, 32, 32, 32, 98, 108, 111, 99, 107, 68, 105, 109, 46, 120, 58, 32, 37, 100, 44, 32, 98, 108, 111, 99, 107, 68, 105, 109, 46, 121, 58, 32, 37, 100, 44, 32, 98, 108, 111, 99, 107, 68, 105, 109, 58, 32, 37, 100, 44, 32, 32, 32, 32, 32, 32, 32, 32, 32, 103, 114, 105, 100, 68, 105, 109, 46, 120, 58, 32, 37, 100, 44, 32, 103, 114, 105, 100, 68, 105, 109, 46, 121, 58, 32, 37, 100, 44, 32, 103, 105, 114, 100, 68, 105, 109, 58, 32, 37, 100, 10};

.visible .entry _Z13print_detailsv()
{
	.local .align 8 .b8 	__local_depot0[40];
	.reg .b64 	%SP;
	.reg .b64 	%SPL;
	.reg .b32 	%r<12>;
	.reg .b64 	%rd<5>;

	mov.u64 	%SPL, __local_depot0;
	cvta.local.u64 	%SP, %SPL;
	add.u64 	%rd1, %SP, 0;
	add.u64 	%rd2, %SPL, 0;
	mov.u32 	%r1, %ctaid.x;
	mov.u32 	%r2, %ctaid.y;
	mov.u32 	%r3, %ctaid.z;
	mov.u32 	%r4, %ntid.x;
	mov.u32 	%r5, %ntid.y;
	mov.u32 	%r6, %ntid.z;
	mov.u32 	%r7, %nctaid.x;
	mov.u32 	%r8, %nctaid.y;
	mov.u32 	%r9, %nctaid.z;
	st.local.v2.u32 	[%rd2], {%r1, %r2};
	st.local.v2.u32 	[%rd2+8], {%r3, %r4};
	st.local.v2.u32 	[%rd2+16], {%r5, %r6};
	st.local.v2.u32 	[%rd2+24], {%r7, %r8};
	st.local.u32 	[%rd2+32], %r9;
	mov.u64 	%rd3, $str;
	cvta.global.u64 	%rd4, %rd3;
	{ // callseq 0, 0
	.param .b64 param0;
	st.param.b64 	[param0], %rd4;
	.param .b64 param1;
	st.param.b64 	[param1], %rd1;
	.param .b32 retval0;
	call.uni (retval0), 
	vprintf, 
	(
	param0, 
	param1
	);
	ld.param.b32 	%r10, [retval0];
	} // callseq 0
	ret;

}


// ===== COMPILED SASS (sm_100) =====

	.target	sm_100

	.elftype	@"ET_EXEC"


//--------------------- .note.nv.tkinfo           --------------------------
	.section	.note.nv.tkinfo,"",@"SHT_NOTE"
	.sectionflags	@"SHF_NOTE_NV_TKINFO"
	.tkinfo
        /*0018*/ 	.word	0x00000002
        /*0030*/ 	.string	""
        /*0030*/ 	.string	"ptxas"
        /*0030*/ 	.string	"Cuda compilation tools, release 13.0, V13.0.88"
        /*0030*/ 	.string	"Build cuda_13.0.r13.0/compiler.36424714_0"
        /*0030*/ 	.string	"-arch sm_100 -m 64 "



//--------------------- .note.nv.cuinfo           --------------------------
	.section	.note.nv.cuinfo,"",@"SHT_NOTE"
	.sectionflags	@"SHF_NOTE_NV_CUINFO"
        /*0018*/ 	.short	0x0002
        /*001a*/ 	.short	0x0064
        /*001c*/ 	.short	0x0082
	.zero		2


//--------------------- .nv.info                  --------------------------
	.section	.nv.info,"",@"SHT_CUDA_INFO"
	.align	4


	//----- nvinfo : EIATTR_REGCOUNT
	.align		4
        /*0000*/ 	.byte	0x04, 0x2f
        /*0002*/ 	.short	(.L_2 - .L_1)
	.align		4
.L_1:
        /*0004*/ 	.word	index@(_Z13print_detailsv)
        /*0008*/ 	.word	0x00000018


	//----- nvinfo : EIATTR_FRAME_SIZE
	.align		4
.L_2:
        /*000c*/ 	.byte	0x04, 0x11
        /*000e*/ 	.short	(.L_4 - .L_3)
	.align		4
.L_3:
        /*0010*/ 	.word	index@(_Z13print_detailsv)
        /*0014*/ 	.word	0x00000028


	//----- nvinfo : EIATTR_MIN_STACK_SIZE
	.align		4
.L_4:
        /*0018*/ 	.byte	0x04, 0x12
        /*001a*/ 	.short	(.L_6 - .L_5)
	.align		4
.L_5:
        /*001c*/ 	.word	index@(_Z13print_detailsv)
        /*0020*/ 	.word	0x00000028
.L_6:


//--------------------- .nv.compat                --------------------------
	.section	.nv.compat,"",@"SHT_CUDA_COMPAT_INFO"
	.align	4
        /*0000*/ 	.byte	0x02, 0x09, 0x00, 0x00, 0x02, 0x02, 0x01, 0x00, 0x02, 0x05, 0x05, 0x00, 0x03, 0x07, 0x01, 0x01
        /*0010*/ 	.byte	0x02, 0x03, 0x00, 0x00, 0x02, 0x06, 0x01, 0x00, 0x04, 0x0b, 0x08, 0x00, 0x09, 0x00, 0x00, 0x00
        /*0020*/ 	.byte	0x00, 0x00, 0x00, 0x00


//--------------------- .nv.info._Z13print_detailsv --------------------------
	.section	.nv.info._Z13print_detailsv,"",@"SHT_CUDA_INFO"
	.sectionflags	@""
	.align	4


	//----- nvinfo : EIATTR_CUDA_API_VERSION
	.align		4
        /*0000*/ 	.byte	0x04, 0x37
        /*0002*/ 	.short	(.L_8 - .L_7)
.L_7:
        /*0004*/ 	.word	0x00000082


	//----- nvinfo : EIATTR_SPARSE_MMA_MASK
	.align		4
.L_8:
        /*0008*/ 	.byte	0x03, 0x50
        /*000a*/ 	.short	0x0000


	//----- nvinfo : EIATTR_MAXREG_COUNT
	.align		4
        /*000c*/ 	.byte	0x03, 0x1b
        /*000e*/ 	.short	0x00ff


	//----- nvinfo : EIATTR_EXTERNS
	.align		4
        /*0010*/ 	.byte	0x04, 0x0f
        /*0012*/ 	.short	(.L_10 - .L_9)


	//   ....[0]....
	.align		4
.L_9:
        /*0014*/ 	.word	index@(vprintf)


	//----- nvinfo : EIATTR_MERCURY_ISA_VERSION
	.align		4
.L_10:
        /*0018*/ 	.byte	0x03, 0x5f
        /*001a*/ 	.short	0x0101


	//----- nvinfo : EIATTR_VRC_CTA_INIT_COUNT
	.align		4
        /*001c*/ 	.byte	0x02, 0x4a
	.zero		1
	.zero		1


	//----- nvinfo : EIATTR_SYSCALL_OFFSETS
	.align		4
        /*0020*/ 	.byte	0x04, 0x46
        /*0022*/ 	.short	(.L_12 - .L_11)


	//   ....[0]....
.L_11:
        /*0024*/ 	.word	0x000001a0


	//----- nvinfo : EIATTR_EXIT_INSTR_OFFSETS
	.align		4
.L_12:
        /*0028*/ 	.byte	0x04, 0x1c
        /*002a*/ 	.short	(.L_14 - .L_13)


	//   ....[0]....
.L_13:
        /*002c*/ 	.word	0x000001b0


	//----- nvinfo : EIATTR_SW_WAR
	.align		4
.L_14:
        /*0030*/ 	.byte	0x04, 0x36
        /*0032*/ 	.short	(.L_16 - .L_15)
.L_15:
        /*0034*/ 	.word	0x00000008
.L_16:


//--------------------- .nv.callgraph             --------------------------
	.section	.nv.callgraph,"",@"SHT_CUDA_CALLGRAPH"
	.align	4
	.sectionentsize	8
	.align		4
        /*0000*/ 	.word	0x00000000
	.align		4
        /*0004*/ 	.word	0xffffffff
	.align		4
        /*0008*/ 	.word	index@(_Z13print_detailsv)
	.align		4
        /*000c*/ 	.word	index@(vprintf)
	.align		4
        /*0010*/ 	.word	0x00000000
	.align		4
        /*0014*/ 	.word	0xfffffffe
	.align		4
        /*0018*/ 	.word	0x00000000
	.align		4
        /*001c*/ 	.word	0xfffffffd
	.align		4
        /*0020*/ 	.word	0x00000000
	.align		4
        /*0024*/ 	.word	0xfffffffc


//--------------------- .nv.constant4             --------------------------
	.section	.nv.constant4,"a",@progbits
	.align	8
	.align		8
.nv.constant4:
        /*0000*/ 	.dword	vprintf
	.align		8
        /*0008*/ 	.dword	$str


//--------------------- .text._Z13print_detailsv  --------------------------
	.section	.text._Z13print_detailsv,"ax",@progbits
	.align	128
        .global         _Z13print_detailsv
        .type           _Z13print_detailsv,@function
        .size           _Z13print_detailsv,(.L_x_2 - _Z13print_detailsv)
        .other          _Z13print_detailsv,@"STO_CUDA_ENTRY STV_DEFAULT"
_Z13print_detailsv:
.text._Z13print_detailsv:
[----:B------:R-:W0:Y:S01]  /*0000*/  LDC R1, c[0x0][0x37c] ;  /* 0x0000df00ff017b82 */ /* 0x000e220000000800 */
[----:B------:R-:W1:Y:S01]  /*0010*/  S2R R8, SR_CTAID.X ;  /* 0x0000000000087919 */ /* 0x000e620000002500 */
[----:B------:R-:W2:Y:S06]  /*0020*/  LDCU UR5, c[0x0][0x2fc] ;  /* 0x00005f80ff0577ac */ /* 0x000eac0008000800 */
[----:B------:R-:W3:Y:S01]  /*0030*/  LDC R11, c[0x0][0x360] ;  /* 0x0000d800ff0b7b82 */ /* 0x000ee20000000800 */
[----:B0-----:R-:W-:Y:S01]  /*0040*/  VIADD R1, R1, 0xffffffd8 ;  /* 0xffffffd801017836 */ /* 0x001fe20000000000 */
[----:B------:R-:W1:Y:S01]  /*0050*/  S2R R9, SR_CTAID.Y ;  /* 0x0000000000097919 */ /* 0x000e620000002600 */
[----:B------:R-:W-:Y:S01]  /*0060*/  MOV R0, 0x0 ;  /* 0x0000000000007802 */ /* 0x000fe20000000f00 */
[----:B------:R-:W0:Y:S01]  /*0070*/  LDCU UR4, c[0x0][0x2f8] ;  /* 0x00005f00ff0477ac */ /* 0x000e220008000800 */
[----:B------:R-:W3:Y:S03]  /*0080*/  S2R R10, SR_CTAID.Z ;  /* 0x00000000000a7919 */ /* 0x000ee60000002700 */
[----:B------:R-:W4:Y:S01]  /*0090*/  LDC R12, c[0x0][0x364] ;  /* 0x0000d900ff0c7b82 */ /* 0x000f220000000800 */
[----:B------:R-:W5:Y:S07]  /*00a0*/  LDCU.64 UR6, c[0x4][0x8] ;  /* 0x01000100ff0677ac */ /* 0x000f6e0008000a00 */
[----:B------:R-:W4:Y:S01]  /*00b0*/  LDC R13, c[0x0][0x368] ;  /* 0x0000da00ff0d7b82 */ /* 0x000f220000000800 */
[----:B0-----:R-:W-:-:S07]  /*00c0*/  IADD3 R6, P0, PT, R1, UR4, RZ ;  /* 0x0000000401067c10 */ /* 0x001fce000ff1e0ff */
[----:B------:R-:W0:Y:S01]  /*00d0*/  LDC R14, c[0x0][0x370] ;  /* 0x0000dc00ff0e7b82 */ /* 0x000e220000000800 */
[----:B-----5:R-:W-:Y:S01]  /*00e0*/  IMAD.U32 R4, RZ, RZ, UR6 ;  /* 0x00000006ff047e24 */ /* 0x020fe2000f8e00ff */
[----:B------:R-:W-:Y:S01]  /*00f0*/  MOV R5, UR7 ;  /* 0x0000000700057c02 */ /* 0x000fe20008000f00 */
[----:B--2---:R-:W-:-:S05]  /*0100*/  IMAD.X R7, RZ, RZ, UR5, P0 ;  /* 0x00000005ff077e24 */ /* 0x004fca00080e06ff */
[----:B------:R-:W0:Y:S01]  /*0110*/  LDC R15, c[0x0][0x374] ;  /* 0x0000dd00ff0f7b82 */ /* 0x000e220000000800 */
[----:B-1----:R1:W-:Y:S04]  /*0120*/  STL.64 [R1], R8 ;  /* 0x0000000801007387 */ /* 0x0023e80000100a00 */
[----:B---3--:R1:W-:Y:S03]  /*0130*/  STL.64 [R1+0x8], R10 ;  /* 0x0000080a01007387 */ /* 0x0083e60000100a00 */
[----:B------:R-:W2:Y:S01]  /*0140*/  LDC R16, c[0x0][0x378] ;  /* 0x0000de00ff107b82 */ /* 0x000ea20000000800 */
[----:B----4-:R1:W-:Y:S07]  /*0150*/  STL.64 [R1+0x10], R12 ;  /* 0x0000100c01007387 */ /* 0x0103ee0000100a00 */
[----:B------:R1:W3:Y:S01]  /*0160*/  LDC.64 R2, c[0x4][R0] ;  /* 0x0100000000027b82 */ /* 0x0002e20000000a00 */
[----:B0-----:R1:W-:Y:S04]  /*0170*/  STL.64 [R1+0x18], R14 ;  /* 0x0000180e01007387 */ /* 0x0013e80000100a00 */
[----:B--2---:R1:W-:Y:S02]  /*0180*/  STL [R1+0x20], R16 ;  /* 0x0000201001007387 */ /* 0x0043e40000100800 */
[----:B------:R-:W-:-:S07]  /*0190*/  LEPC R20, `(.L_x_0) ;  /* 0x000000001014794e */ /* 0x000fce0000000000 */
[----:B-1-3--:R-:W-:Y:S05]  /*01a0*/  CALL.ABS.NOINC R2 ;  /* 0x0000000002007343 */ /* 0x00afea0003c00000 */
.L_x_0:
[----:B------:R-:W-:Y:S05]  /*01b0*/  EXIT ;  /* 0x000000000000794d */ /* 0x000fea0003800000 */
.L_x_1:
[----:B------:R-:W-:-:S00]  /*01c0*/  BRA `(.L_x_1) ;  /* 0xfffffffc00fc7947 */ /* 0x000fc0000383ffff */
[----:B------:R-:W-:-:S00]  /*01d0*/  NOP ;  /* 0x0000000000007918 */ /* 0x000fc00000000000 */
        /* <DEDUP_REMOVED lines=10> */
.L_x_2:


//--------------------- .nv.global.init           --------------------------
	.section	.nv.global.init,"aw",@progbits
.nv.global.init:
	.type		$str,@object
	.size		$str,(.L_0 - $str)
$str:
        /*0000*/ 	.byte	0x62, 0x6c, 0x6f, 0x63, 0x6b, 0x49, 0x64, 0x78, 0x2e, 0x78, 0x3a, 0x20, 0x25, 0x64, 0x2c, 0x20
        /* <DEDUP_REMOVED lines=8> */
        /*0090*/ 	.byte	0x6d, 0x3a, 0x20, 0x25, 0x64, 0x0a, 0x00
.L_0:


//--------------------- .nv.shared.reserved.0     --------------------------
	.section	.nv.shared.reserved.0,"aw",@nobits
	.weak		__nv_reservedSMEM_offset_0_alias
	.size		__nv_reservedSMEM_offset_0_alias, 0, 64
	.other		__nv_reservedSMEM_offset_0_alias,@"STO_CUDA_RESERVED_SHARED STV_DEFAULT"
__nv_reservedSMEM_offset_0_alias:
	.zero		0
	.zero		64


//--------------------- .nv.constant0._Z13print_detailsv --------------------------
	.section	.nv.constant0._Z13print_detailsv,"a",@progbits
	.sectionflags	@""
	.align	4
.nv.constant0._Z13print_detailsv:
	.zero		896


//--------------------- SYMBOLS --------------------------

	.type		.nv.reservedSmem.offset0,@object
	.size		.nv.reservedSmem.offset0,0x4
	.type		vprintf,@function
